	.headerflags	@"EF_CUDA_TEXMODE_UNIFIED EF_CUDA_64BIT_ADDRESS EF_CUDA_ACCELERATORS EF_CUDA_SM90 EF_CUDA_VIRTUAL_SM(EF_CUDA_SM90)"
	.elftype	@"ET_EXEC"


//--------------------- .nv.info                  --------------------------
	.section	.nv.info,"",@"SHT_CUDA_INFO"
	.align	4


	//----- nvinfo : EIATTR_REGCOUNT
	.align		4
        /*0000*/ 	.byte	0x04, 0x2f
        /*0002*/ 	.short	(.L_3 - .L_2)
	.align		4
.L_2:
        /*0004*/ 	.word	index@(triton_poi_fused__native_batch_norm_legit_no_training_convolution_relu_18)
        /*0008*/ 	.word	0x00000016


	//----- nvinfo : EIATTR_MIN_STACK_SIZE
	.align		4
.L_3:
        /*000c*/ 	.byte	0x04, 0x12
        /*000e*/ 	.short	(.L_5 - .L_4)
	.align		4
.L_4:
        /*0010*/ 	.word	index@(triton_poi_fused__native_batch_norm_legit_no_training_convolution_relu_18)
        /*0014*/ 	.word	0x00000000


	//----- nvinfo : EIATTR_FRAME_SIZE
	.align		4
.L_5:
        /*0018*/ 	.byte	0x04, 0x11
        /*001a*/ 	.short	(.L_7 - .L_6)
	.align		4
.L_6:
        /*001c*/ 	.word	index@(triton_poi_fused__native_batch_norm_legit_no_training_convolution_relu_18)
        /*0020*/ 	.word	0x00000000


	//----- nvinfo : EIATTR_MIN_STACK_SIZE
	.align		4
.L_7:
        /*0024*/ 	.byte	0x04, 0x12
        /*0026*/ 	.short	(.L_9 - .L_8)
	.align		4
.L_8:
        /*0028*/ 	.word	index@(triton_poi_fused__native_batch_norm_legit_no_training_convolution_relu_18)
        /*002c*/ 	.word	0x00000000
.L_9:


//--------------------- .nv.info.triton_poi_fused__native_batch_norm_legit_no_training_convolution_relu_18 --------------------------
	.section	.nv.info.triton_poi_fused__native_batch_norm_legit_no_training_convolution_relu_18,"",@"SHT_CUDA_INFO"
	.sectionflags	@""
	.align	4


	//----- nvinfo : EIATTR_CUDA_API_VERSION
	.align		4
        /*0000*/ 	.byte	0x04, 0x37
        /*0002*/ 	.short	(.L_11 - .L_10)
.L_10:
        /*0004*/ 	.word	0x0000007c


	//----- nvinfo : EIATTR_KPARAM_INFO
	.align		4
.L_11:
        /*0008*/ 	.byte	0x04, 0x17
        /*000a*/ 	.short	(.L_13 - .L_12)
.L_12:
        /*000c*/ 	.word	0x00000000
        /*0010*/ 	.short	0x0007
        /*0012*/ 	.short	0x0038
        /*0014*/ 	.byte	0x00, 0xf0, 0x11, 0x00


	//----- nvinfo : EIATTR_KPARAM_INFO
	.align		4
.L_13:
        /*0018*/ 	.byte	0x04, 0x17
        /*001a*/ 	.short	(.L_15 - .L_14)
.L_14:
        /*001c*/ 	.word	0x00000000
        /*0020*/ 	.short	0x0006
        /*0022*/ 	.short	0x0030
        /*0024*/ 	.byte	0x00, 0xf4, 0x21, 0x00


	//----- nvinfo : EIATTR_KPARAM_INFO
	.align		4
.L_15:
        /*0028*/ 	.byte	0x04, 0x17
        /*002a*/ 	.short	(.L_17 - .L_16)
.L_16:
        /*002c*/ 	.word	0x00000000
        /*0030*/ 	.short	0x0005
        /*0032*/ 	.short	0x0028
        /*0034*/ 	.byte	0x00, 0xf4, 0x21, 0x00


	//----- nvinfo : EIATTR_KPARAM_INFO
	.align		4
.L_17:
        /*0038*/ 	.byte	0x04, 0x17
        /*003a*/ 	.short	(.L_19 - .L_18)
.L_18:
        /*003c*/ 	.word	0x00000000
        /*0040*/ 	.short	0x0004
        /*0042*/ 	.short	0x0020
        /*0044*/ 	.byte	0x00, 0xf4, 0x21, 0x00


	//----- nvinfo : EIATTR_KPARAM_INFO
	.align		4
.L_19:
        /*0048*/ 	.byte	0x04, 0x17
        /*004a*/ 	.short	(.L_21 - .L_20)
.L_20:
        /*004c*/ 	.word	0x00000000
        /*0050*/ 	.short	0x0003
        /*0052*/ 	.short	0x0018
        /*0054*/ 	.byte	0x00, 0xf4, 0x21, 0x00


	//----- nvinfo : EIATTR_KPARAM_INFO
	.align		4
.L_21:
        /*0058*/ 	.byte	0x04, 0x17
        /*005a*/ 	.short	(.L_23 - .L_22)
.L_22:
        /*005c*/ 	.word	0x00000000
        /*0060*/ 	.short	0x0002
        /*0062*/ 	.short	0x0010
        /*0064*/ 	.byte	0x00, 0xf4, 0x21, 0x00


	//----- nvinfo : EIATTR_KPARAM_INFO
	.align		4
.L_23:
        /*0068*/ 	.byte	0x04, 0x17
        /*006a*/ 	.short	(.L_25 - .L_24)
.L_24:
        /*006c*/ 	.word	0x00000000
        /*0070*/ 	.short	0x0001
        /*0072*/ 	.short	0x0008
        /*0074*/ 	.byte	0x00, 0xf4, 0x21, 0x00


	//----- nvinfo : EIATTR_KPARAM_INFO
	.align		4
.L_25:
        /*0078*/ 	.byte	0x04, 0x17
        /*007a*/ 	.short	(.L_27 - .L_26)
.L_26:
        /*007c*/ 	.word	0x00000000
        /*0080*/ 	.short	0x0000
        /*0082*/ 	.short	0x0000
        /*0084*/ 	.byte	0x00, 0xf4, 0x21, 0x00


	//----- nvinfo : EIATTR_SPARSE_MMA_MASK
	.align		4
.L_27:
        /*0088*/ 	.byte	0x03, 0x50
        /*008a*/ 	.short	0x0000


	//----- nvinfo : EIATTR_MAXREG_COUNT
	.align		4
        /*008c*/ 	.byte	0x03, 0x1b
        /*008e*/ 	.short	0x00ff


	//----- nvinfo : EIATTR_EXIT_INSTR_OFFSETS
	.align		4
        /*0090*/ 	.byte	0x04, 0x1c
        /*0092*/ 	.short	(.L_29 - .L_28)


	//   ....[0]....
.L_28:
        /*0094*/ 	.word	0x00000430


	//----- nvinfo : EIATTR_REQNTID
	.align		4
.L_29:
        /*0098*/ 	.byte	0x04, 0x10
        /*009a*/ 	.short	(.L_31 - .L_30)
.L_30:
        /*009c*/ 	.word	0x00000080
        /*00a0*/ 	.word	0x00000001
        /*00a4*/ 	.word	0x00000001


	//----- nvinfo : EIATTR_CBANK_PARAM_SIZE
	.align		4
.L_31:
        /*00a8*/ 	.byte	0x03, 0x19
        /*00aa*/ 	.short	0x003c


	//----- nvinfo : EIATTR_PARAM_CBANK
	.align		4
        /*00ac*/ 	.byte	0x04, 0x0a
        /*00ae*/ 	.short	(.L_33 - .L_32)
	.align		4
.L_32:
        /*00b0*/ 	.word	index@(.nv.constant0.triton_poi_fused__native_batch_norm_legit_no_training_convolution_relu_18)
        /*00b4*/ 	.short	0x0210
        /*00b6*/ 	.short	0x003c


	//----- nvinfo : EIATTR_SW_WAR
	.align		4
.L_33:
        /*00b8*/ 	.byte	0x04, 0x36
        /*00ba*/ 	.short	(.L_35 - .L_34)
.L_34:
        /*00bc*/ 	.word	0x00000008
.L_35:


//--------------------- .nv.callgraph             --------------------------
	.section	.nv.callgraph,"",@"SHT_CUDA_CALLGRAPH"
	.align	4
	.sectionentsize	8
	.align		4
        /*0000*/ 	.word	0x00000000
	.align		4
        /*0004*/ 	.word	0xffffffff
	.align		4
        /*0008*/ 	.word	0x00000000
	.align		4
        /*000c*/ 	.word	0xfffffffe
	.align		4
        /*0010*/ 	.word	0x00000000
	.align		4
        /*0014*/ 	.word	0xfffffffd
	.align		4
        /*0018*/ 	.word	0x00000000
	.align		4
        /*001c*/ 	.word	0xfffffffc


//--------------------- .nv.constant4             --------------------------
	.section	.nv.constant4,"a",@progbits
	.align	8
	.align		8
.nv.constant4:
        /*0000*/ 	.dword	_$_str
	.align		8
        /*0008*/ 	.dword	_$_str_$_2


//--------------------- .text.triton_poi_fused__native_batch_norm_legit_no_training_convolution_relu_18 --------------------------
	.section	.text.triton_poi_fused__native_batch_norm_legit_no_training_convolution_relu_18,"ax",@progbits
	.align	128
        .global         triton_poi_fused__native_batch_norm_legit_no_training_convolution_relu_18
        .type           triton_poi_fused__native_batch_norm_legit_no_training_convolution_relu_18,@function
        .size           triton_poi_fused__native_batch_norm_legit_no_training_convolution_relu_18,(.L_x_1 - triton_poi_fused__native_batch_norm_legit_no_training_convolution_relu_18)
        .other          triton_poi_fused__native_batch_norm_legit_no_training_convolution_relu_18,@"STO_CUDA_ENTRY STV_DEFAULT"
triton_poi_fused__native_batch_norm_legit_no_training_convolution_relu_18:
.text.triton_poi_fused__native_batch_norm_legit_no_training_convolution_relu_18:
[----:B------:R-:W-:Y:S01]  /*0000*/  LDC R1, c[0x0][0x28] ;  /* 0x00000a00ff017b82 */ /* 0x000fe20000000800 */
[----:B------:R-:W1:Y:S07]  /*0010*/  S2R R0, SR_TID.X ;  /* 0x0000000000007919 */ /* 0x000e6e0000002100 */
[----:B------:R-:W2:Y:S01]  /*0020*/  LDC.64 R6, c[0x0][0x228] ;  /* 0x00008a00ff067b82 */ /* 0x000ea20000000a00 */
[----:B------:R-:W-:Y:S01]  /*0030*/  ULDC.64 UR4, c[0x0][0x208] ;  /* 0x0000820000047ab9 */ /* 0x000fe20000000a00 */
[----:B------:R-:W3:Y:S06]  /*0040*/  S2R R5, SR_CTAID.X ;  /* 0x0000000000057919 */ /* 0x000eec0000002500 */
[----:B------:R-:W4:Y:S08]  /*0050*/  LDC.64 R12, c[0x0][0x218] ;  /* 0x00008600ff0c7b82 */ /* 0x000f300000000a00 */
[----:B------:R-:W5:Y:S08]  /*0060*/  LDC.64 R14, c[0x0][0x220] ;  /* 0x00008800ff0e7b82 */ /* 0x000f700000000a00 */
[----:B------:R-:W5:Y:S01]  /*0070*/  LDC.64 R10, c[0x0][0x238] ;  /* 0x00008e00ff0a7b82 */ /* 0x000f620000000a00 */
[----:B-1----:R-:W-:-:S07]  /*0080*/  SHF.L.U32 R0, R0, 0x1, RZ ;  /* 0x0000000100007819 */ /* 0x002fce00000006ff */
[----:B------:R-:W1:Y:S01]  /*0090*/  LDC.64 R16, c[0x0][0x230] ;  /* 0x00008c00ff107b82 */ /* 0x000e620000000a00 */
[----:B---3--:R-:W-:Y:S02]  /*00a0*/  SHF.R.S32.HI R3, RZ, 0x17, R5 ;  /* 0x00000017ff037819 */ /* 0x008fe40000011405 */
[----:B------:R-:W-:Y:S02]  /*00b0*/  LOP3.LUT R0, R0, 0xfe, RZ, 0xc0, !PT ;  /* 0x000000fe00007812 */ /* 0x000fe400078ec0ff */
[----:B------:R-:W-:Y:S02]  /*00c0*/  SGXT R3, R3, 0x1 ;  /* 0x000000010303781a */ /* 0x000fe40000000200 */
[----:B------:R-:W-:-:S04]  /*00d0*/  LEA R0, R5, R0, 0x8 ;  /* 0x0000000005007211 */ /* 0x000fc800078e40ff */
[----:B------:R-:W-:-:S04]  /*00e0*/  LEA.HI R3, R3, R0, RZ, 0x7 ;  /* 0x0000000003037211 */ /* 0x000fc800078f38ff */
[----:B------:R-:W-:-:S04]  /*00f0*/  LOP3.LUT R3, R3, 0xffffff80, RZ, 0xc0, !PT ;  /* 0xffffff8003037812 */ /* 0x000fc800078ec0ff */
[----:B------:R-:W-:Y:S02]  /*0100*/  IADD3 R8, R0, -R3, RZ ;  /* 0x8000000300087210 */ /* 0x000fe40007ffe0ff */
[----:B------:R-:W3:Y:S03]  /*0110*/  LDC.64 R2, c[0x0][0x210] ;  /* 0x00008400ff027b82 */ /* 0x000ee60000000a00 */
[----:B--2---:R-:W-:-:S06]  /*0120*/  IMAD.WIDE R6, R8, 0x4, R6 ;  /* 0x0000000408067825 */ /* 0x004fcc00078e0206 */
[----:B------:R-:W2:Y:S01]  /*0130*/  LDG.E.EL.64 R6, desc[UR4][R6.64] ;  /* 0x0000000406067981 */ /* 0x000ea2000c2e1b00 */
[----:B----4-:R-:W-:-:S04]  /*0140*/  IMAD.WIDE R12, R8, 0x4, R12 ;  /* 0x00000004080c7825 */ /* 0x010fc800078e020c */
[C---:B-----5:R-:W-:Y:S02]  /*0150*/  IMAD.WIDE R14, R8.reuse, 0x4, R14 ;  /* 0x00000004080e7825 */ /* 0x060fe400078e020e */
[----:B------:R-:W4:Y:S02]  /*0160*/  LDG.E.EL.64 R12, desc[UR4][R12.64] ;  /* 0x000000040c0c7981 */ /* 0x000f24000c2e1b00 */
[----:B0-----:R-:W-:Y:S02]  /*0170*/  IMAD.WIDE R10, R8, 0x4, R10 ;  /* 0x00000004080a7825 */ /* 0x001fe400078e020a */
[----:B------:R-:W5:Y:S02]  /*0180*/  LDG.E.EL.64 R14, desc[UR4][R14.64] ;  /* 0x000000040e0e7981 */ /* 0x000f64000c2e1b00 */
[----:B---3--:R-:W-:Y:S02]  /*0190*/  IMAD.WIDE R2, R0, 0x4, R2 ;  /* 0x0000000400027825 */ /* 0x008fe400078e0202 */
[----:B------:R-:W3:Y:S04]  /*01a0*/  LDG.E.EL.64 R10, desc[UR4][R10.64] ;  /* 0x000000040a0a7981 */ /* 0x000ee8000c2e1b00 */
[----:B------:R-:W4:Y:S01]  /*01b0*/  LDG.E.64 R4, desc[UR4][R2.64] ;  /* 0x0000000402047981 */ /* 0x000f22000c1e1b00 */
[----:B-1----:R-:W-:-:S05]  /*01c0*/  IMAD.WIDE R16, R8, 0x4, R16 ;  /* 0x0000000408107825 */ /* 0x002fca00078e0210 */
[----:B------:R0:W3:Y:S02]  /*01d0*/  LDG.E.EL.64 R8, desc[UR4][R16.64] ;  /* 0x0000000410087981 */ /* 0x0000e4000c2e1b00 */
[----:B0-----:R-:W-:Y:S01]  /*01e0*/  HFMA2.MMA R16, -RZ, RZ, 1.625, 0 ;  /* 0x3e800000ff107435 */ /* 0x001fe200000001ff */
[----:B--2---:R-:W-:Y:S01]  /*01f0*/  FADD R6, R6, 9.9999997473787516356e-06 ;  /* 0x3727c5ac06067421 */ /* 0x004fe20000000000 */
[----:B------:R-:W-:-:S03]  /*0200*/  FADD R7, R7, 9.9999997473787516356e-06 ;  /* 0x3727c5ac07077421 */ /* 0x000fc60000000000 */
[----:B------:R-:W0:Y:S08]  /*0210*/  MUFU.SQRT R18, R6 ;  /* 0x0000000600127308 */ /* 0x000e300000002000 */
[----:B------:R1:W2:Y:S01]  /*0220*/  MUFU.SQRT R19, R7 ;  /* 0x0000000700137308 */ /* 0x0002a20000002000 */
[C---:B0-----:R-:W-:Y:S02]  /*0230*/  FSETP.GT.AND P0, PT, R18.reuse, 8.50705917302346158658e+37, PT ;  /* 0x7e8000001200780b */ /* 0x041fe40003f04000 */
[----:B------:R-:W-:Y:S01]  /*0240*/  FSETP.GEU.AND P2, PT, R18, 1.175494350822287508e-38, PT ;  /* 0x008000001200780b */ /* 0x000fe20003f4e000 */
[----:B-1----:R-:W0:Y:S01]  /*0250*/  LDC.64 R6, c[0x0][0x240] ;  /* 0x00009000ff067b82 */ /* 0x002e220000000a00 */
[----:B--2---:R-:W-:-:S02]  /*0260*/  FSETP.GT.AND P1, PT, R19, 8.50705917302346158658e+37, PT ;  /* 0x7e8000001300780b */ /* 0x004fc40003f24000 */
[----:B------:R-:W-:-:S07]  /*0270*/  FSETP.GEU.AND P3, PT, R19, 1.175494350822287508e-38, PT ;  /* 0x008000001300780b */ /* 0x000fce0003f6e000 */
[----:B------:R-:W-:-:S04]  /*0280*/  @P0 FMUL R18, R18, 0.25 ;  /* 0x3e80000012120820 */ /* 0x000fc80000400000 */
[----:B------:R-:W-:Y:S01]  /*0290*/  @!P2 FMUL R18, R18, 16777216 ;  /* 0x4b8000001212a820 */ /* 0x000fe20000400000 */
[----:B------:R-:W-:-:S04]  /*02a0*/  @P1 FMUL R19, R19, 0.25 ;  /* 0x3e80000013131820 */ /* 0x000fc80000400000 */
[----:B------:R-:W-:Y:S01]  /*02b0*/  @!P3 FMUL R19, R19, 16777216 ;  /* 0x4b8000001313b820 */ /* 0x000fe20000400000 */
[----:B------:R-:W1:Y:S01]  /*02c0*/  MUFU.RCP R18, R18 ;  /* 0x0000001200127308 */ /* 0x000e620000001000 */
[----:B------:R-:W-:-:S07]  /*02d0*/  FSEL R17, R16, 1, P0 ;  /* 0x3f80000010117808 */ /* 0x000fce0000000000 */
[----:B------:R-:W2:Y:S01]  /*02e0*/  MUFU.RCP R19, R19 ;  /* 0x0000001300137308 */ /* 0x000ea20000001000 */
[----:B------:R-:W-:Y:S01]  /*02f0*/  FSEL R16, R16, 1, P1 ;  /* 0x3f80000010107808 */ /* 0x000fe20000800000 */
[----:B------:R-:W-:Y:S01]  /*0300*/  @!P2 FMUL R17, R17, 16777216 ;  /* 0x4b8000001111a820 */ /* 0x000fe20000400000 */
[----:B----4-:R-:W-:Y:S01]  /*0310*/  FADD R4, R4, R12 ;  /* 0x0000000c04047221 */ /* 0x010fe20000000000 */
[----:B------:R-:W-:Y:S02]  /*0320*/  FADD R5, R5, R13 ;  /* 0x0000000d05057221 */ /* 0x000fe40000000000 */
[----:B------:R-:W-:Y:S01]  /*0330*/  @!P3 FMUL R16, R16, 16777216 ;  /* 0x4b8000001010b820 */ /* 0x000fe20000400000 */
[----:B-1----:R-:W-:Y:S01]  /*0340*/  FMUL R17, R18, R17 ;  /* 0x0000001112117220 */ /* 0x002fe20000400000 */
[----:B-----5:R-:W-:Y:S01]  /*0350*/  FADD R14, -R14, R4 ;  /* 0x000000040e0e7221 */ /* 0x020fe20000000100 */
[----:B------:R-:W-:Y:S01]  /*0360*/  FADD R15, -R15, R5 ;  /* 0x000000050f0f7221 */ /* 0x000fe20000000100 */
[----:B--2---:R-:W-:-:S02]  /*0370*/  FMUL R16, R19, R16 ;  /* 0x0000001013107220 */ /* 0x004fc40000400000 */
[----:B------:R-:W-:Y:S02]  /*0380*/  FMUL R17, R14, R17 ;  /* 0x000000110e117220 */ /* 0x000fe40000400000 */
[----:B------:R-:W-:Y:S02]  /*0390*/  FMUL R16, R15, R16 ;  /* 0x000000100f107220 */ /* 0x000fe40000400000 */
[----:B---3--:R-:W-:Y:S02]  /*03a0*/  FFMA R8, R8, R17, R10 ;  /* 0x0000001108087223 */ /* 0x008fe4000000000a */
[----:B------:R-:W-:-:S03]  /*03b0*/  FFMA R9, R9, R16, R11 ;  /* 0x0000001009097223 */ /* 0x000fc6000000000b */
[----:B------:R-:W-:Y:S02]  /*03c0*/  FSETP.GEU.AND P0, PT, R8, RZ, PT ;  /* 0x000000ff0800720b */ /* 0x000fe40003f0e000 */
[C---:B------:R-:W-:Y:S01]  /*03d0*/  FSETP.GEU.AND P1, PT, R9.reuse, RZ, PT ;  /* 0x000000ff0900720b */ /* 0x040fe20003f2e000 */
[----:B0-----:R-:W-:Y:S01]  /*03e0*/  IMAD.WIDE R6, R0, 0x4, R6 ;  /* 0x0000000400067825 */ /* 0x001fe200078e0206 */
[----:B------:R-:W-:Y:S02]  /*03f0*/  FSEL R8, R8, RZ, P0 ;  /* 0x000000ff08087208 */ /* 0x000fe40000000000 */
[----:B------:R-:W-:Y:S01]  /*0400*/  FSEL R9, R9, RZ, P1 ;  /* 0x000000ff09097208 */ /* 0x000fe20000800000 */
[----:B------:R-:W-:Y:S04]  /*0410*/  STG.E.64 desc[UR4][R2.64], R4 ;  /* 0x0000000402007986 */ /* 0x000fe8000c101b04 */
[----:B------:R-:W-:Y:S01]  /*0420*/  STG.E.64 desc[UR4][R6.64], R8 ;  /* 0x0000000806007986 */ /* 0x000fe2000c101b04 */
[----:B------:R-:W-:Y:S05]  /*0430*/  EXIT ;  /* 0x000000000000794d */ /* 0x000fea0003800000 */
.L_x_0:
[----:B------:R-:W-:-:S00]  /*0440*/  BRA `(.L_x_0) ;  /* 0xfffffffc00fc7947 */ /* 0x000fc0000383ffff */
[----:B------:R-:W-:-:S00]  /*0450*/  NOP ;  /* 0x0000000000007918 */ /* 0x000fc00000000000 */
        /* <DEDUP_REMOVED lines=10> */
.L_x_1:


//--------------------- .nv.global.init           --------------------------
	.section	.nv.global.init,"aw",@progbits
.nv.global.init:
	.type		_$_str,@object
	.size		_$_str,(_$_str_$_2 - _$_str)
_$_str:
        /*0000*/ 	.byte	0x5f, 0x5f, 0x43, 0x55, 0x44, 0x41, 0x5f, 0x46, 0x54, 0x5a, 0x00
	.type		_$_str_$_2,@object
	.size		_$_str_$_2,(.L_1 - _$_str_$_2)
_$_str_$_2:
        /*000b*/ 	.byte	0x5f, 0x5f, 0x43, 0x55, 0x44, 0x41, 0x5f, 0x50, 0x52, 0x45, 0x43, 0x5f, 0x53, 0x51, 0x52, 0x54
        /*001b*/ 	.byte	0x00
.L_1:


//--------------------- .nv.constant0.triton_poi_fused__native_batch_norm_legit_no_training_convolution_relu_18 --------------------------
	.section	.nv.constant0.triton_poi_fused__native_batch_norm_legit_no_training_convolution_relu_18,"a",@progbits
	.sectionflags	@""
	.align	4
.nv.constant0.triton_poi_fused__native_batch_norm_legit_no_training_convolution_relu_18:
	.zero		588
